	.headerflags	@"EF_CUDA_TEXMODE_UNIFIED EF_CUDA_64BIT_ADDRESS EF_CUDA_ACCELERATORS EF_CUDA_SM90 EF_CUDA_VIRTUAL_SM(EF_CUDA_SM90)"
	.elftype	@"ET_EXEC"


//--------------------- .nv.info                  --------------------------
	.section	.nv.info,"",@"SHT_CUDA_INFO"
	.align	4


	//----- nvinfo : EIATTR_REGCOUNT
	.align		4
        /*0000*/ 	.byte	0x04, 0x2f
        /*0002*/ 	.short	(.L_1 - .L_0)
	.align		4
.L_0:
        /*0004*/ 	.word	index@(triton_poi_fused_convolution_2)
        /*0008*/ 	.word	0x0000000c


	//----- nvinfo : EIATTR_MIN_STACK_SIZE
	.align		4
.L_1:
        /*000c*/ 	.byte	0x04, 0x12
        /*000e*/ 	.short	(.L_3 - .L_2)
	.align		4
.L_2:
        /*0010*/ 	.word	index@(triton_poi_fused_convolution_2)
        /*0014*/ 	.word	0x00000000


	//----- nvinfo : EIATTR_FRAME_SIZE
	.align		4
.L_3:
        /*0018*/ 	.byte	0x04, 0x11
        /*001a*/ 	.short	(.L_5 - .L_4)
	.align		4
.L_4:
        /*001c*/ 	.word	index@(triton_poi_fused_convolution_2)
        /*0020*/ 	.word	0x00000000


	//----- nvinfo : EIATTR_MIN_STACK_SIZE
	.align		4
.L_5:
        /*0024*/ 	.byte	0x04, 0x12
        /*0026*/ 	.short	(.L_7 - .L_6)
	.align		4
.L_6:
        /*0028*/ 	.word	index@(triton_poi_fused_convolution_2)
        /*002c*/ 	.word	0x00000000
.L_7:


//--------------------- .nv.info.triton_poi_fused_convolution_2 --------------------------
	.section	.nv.info.triton_poi_fused_convolution_2,"",@"SHT_CUDA_INFO"
	.sectionflags	@""
	.align	4


	//----- nvinfo : EIATTR_CUDA_API_VERSION
	.align		4
        /*0000*/ 	.byte	0x04, 0x37
        /*0002*/ 	.short	(.L_9 - .L_8)
.L_8:
        /*0004*/ 	.word	0x0000007c


	//----- nvinfo : EIATTR_KPARAM_INFO
	.align		4
.L_9:
        /*0008*/ 	.byte	0x04, 0x17
        /*000a*/ 	.short	(.L_11 - .L_10)
.L_10:
        /*000c*/ 	.word	0x00000000
        /*0010*/ 	.short	0x0002
        /*0012*/ 	.short	0x0010
        /*0014*/ 	.byte	0x00, 0xf0, 0x11, 0x00


	//----- nvinfo : EIATTR_KPARAM_INFO
	.align		4
.L_11:
        /*0018*/ 	.byte	0x04, 0x17
        /*001a*/ 	.short	(.L_13 - .L_12)
.L_12:
        /*001c*/ 	.word	0x00000000
        /*0020*/ 	.short	0x0001
        /*0022*/ 	.short	0x0008
        /*0024*/ 	.byte	0x00, 0xf4, 0x21, 0x00


	//----- nvinfo : EIATTR_KPARAM_INFO
	.align		4
.L_13:
        /*0028*/ 	.byte	0x04, 0x17
        /*002a*/ 	.short	(.L_15 - .L_14)
.L_14:
        /*002c*/ 	.word	0x00000000
        /*0030*/ 	.short	0x0000
        /*0032*/ 	.short	0x0000
        /*0034*/ 	.byte	0x00, 0xf4, 0x21, 0x00


	//----- nvinfo : EIATTR_SPARSE_MMA_MASK
	.align		4
.L_15:
        /*0038*/ 	.byte	0x03, 0x50
        /*003a*/ 	.short	0x0000


	//----- nvinfo : EIATTR_MAXREG_COUNT
	.align		4
        /*003c*/ 	.byte	0x03, 0x1b
        /*003e*/ 	.short	0x00ff


	//----- nvinfo : EIATTR_EXIT_INSTR_OFFSETS
	.align		4
        /*0040*/ 	.byte	0x04, 0x1c
        /*0042*/ 	.short	(.L_17 - .L_16)


	//   ....[0]....
.L_16:
        /*0044*/ 	.word	0x00000130


	//----- nvinfo : EIATTR_REQNTID
	.align		4
.L_17:
        /*0048*/ 	.byte	0x04, 0x10
        /*004a*/ 	.short	(.L_19 - .L_18)
.L_18:
        /*004c*/ 	.word	0x00000080
        /*0050*/ 	.word	0x00000001
        /*0054*/ 	.word	0x00000001


	//----- nvinfo : EIATTR_CBANK_PARAM_SIZE
	.align		4
.L_19:
        /*0058*/ 	.byte	0x03, 0x19
        /*005a*/ 	.short	0x0014


	//----- nvinfo : EIATTR_PARAM_CBANK
	.align		4
        /*005c*/ 	.byte	0x04, 0x0a
        /*005e*/ 	.short	(.L_21 - .L_20)
	.align		4
.L_20:
        /*0060*/ 	.word	index@(.nv.constant0.triton_poi_fused_convolution_2)
        /*0064*/ 	.short	0x0210
        /*0066*/ 	.short	0x0014


	//----- nvinfo : EIATTR_SW_WAR
	.align		4
.L_21:
        /*0068*/ 	.byte	0x04, 0x36
        /*006a*/ 	.short	(.L_23 - .L_22)
.L_22:
        /*006c*/ 	.word	0x00000008
.L_23:


//--------------------- .nv.callgraph             --------------------------
	.section	.nv.callgraph,"",@"SHT_CUDA_CALLGRAPH"
	.align	4
	.sectionentsize	8
	.align		4
        /*0000*/ 	.word	0x00000000
	.align		4
        /*0004*/ 	.word	0xffffffff
	.align		4
        /*0008*/ 	.word	0x00000000
	.align		4
        /*000c*/ 	.word	0xfffffffe
	.align		4
        /*0010*/ 	.word	0x00000000
	.align		4
        /*0014*/ 	.word	0xfffffffd
	.align		4
        /*0018*/ 	.word	0x00000000
	.align		4
        /*001c*/ 	.word	0xfffffffc


//--------------------- .text.triton_poi_fused_convolution_2 --------------------------
	.section	.text.triton_poi_fused_convolution_2,"ax",@progbits
	.align	128
        .global         triton_poi_fused_convolution_2
        .type           triton_poi_fused_convolution_2,@function
        .size           triton_poi_fused_convolution_2,(.L_x_1 - triton_poi_fused_convolution_2)
        .other          triton_poi_fused_convolution_2,@"STO_CUDA_ENTRY STV_DEFAULT"
triton_poi_fused_convolution_2:
.text.triton_poi_fused_convolution_2:
[----:B------:R-:W-:Y:S01]  /*0000*/  LDC R1, c[0x0][0x28] ;  /* 0x00000a00ff017b82 */ /* 0x000fe20000000800 */
[----:B------:R-:W1:Y:S07]  /*0010*/  S2R R0, SR_TID.X ;  /* 0x0000000000007919 */ /* 0x000e6e0000002100 */
[----:B------:R-:W2:Y:S01]  /*0020*/  LDC.64 R4, c[0x0][0x218] ;  /* 0x00008600ff047b82 */ /* 0x000ea20000000a00 */
[----:B------:R-:W-:Y:S01]  /*0030*/  ULDC.64 UR4, c[0x0][0x208] ;  /* 0x0000820000047ab9 */ /* 0x000fe20000000a00 */
[----:B------:R-:W3:Y:S06]  /*0040*/  S2R R7, SR_CTAID.X ;  /* 0x0000000000077919 */ /* 0x000eec0000002500 */
[----:B------:R-:W4:Y:S01]  /*0050*/  LDC.64 R2, c[0x0][0x210] ;  /* 0x00008400ff027b82 */ /* 0x000f220000000a00 */
[----:B-1----:R-:W-:-:S02]  /*0060*/  LOP3.LUT R0, R0, 0x7f, RZ, 0xc0, !PT ;  /* 0x0000007f00007812 */ /* 0x002fc400078ec0ff */
[----:B---3--:R-:W-:-:S03]  /*0070*/  SHF.R.S32.HI R6, RZ, 0x18, R7 ;  /* 0x00000018ff067819 */ /* 0x008fc60000011407 */
[----:B------:R-:W-:Y:S01]  /*0080*/  IMAD R7, R7, 0x80, R0 ;  /* 0x0000008007077824 */ /* 0x000fe200078e0200 */
[----:B------:R-:W-:-:S03]  /*0090*/  SGXT R0, R6, 0x1 ;  /* 0x000000010600781a */ /* 0x000fc60000000200 */
[----:B----4-:R-:W-:Y:S01]  /*00a0*/  IMAD.WIDE R2, R7, 0x4, R2 ;  /* 0x0000000407027825 */ /* 0x010fe200078e0202 */
[----:B------:R-:W-:-:S04]  /*00b0*/  LEA.HI R0, R0, R7, RZ, 0x7 ;  /* 0x0000000700007211 */ /* 0x000fc800078f38ff */
[----:B------:R-:W-:-:S05]  /*00c0*/  LOP3.LUT R0, R0, 0xffffff80, RZ, 0xc0, !PT ;  /* 0xffffff8000007812 */ /* 0x000fca00078ec0ff */
[----:B------:R-:W-:Y:S02]  /*00d0*/  IMAD.IADD R9, R7, 0x1, -R0 ;  /* 0x0000000107097824 */ /* 0x000fe400078e0a00 */
[----:B------:R-:W3:Y:S02]  /*00e0*/  LDG.E R0, desc[UR4][R2.64] ;  /* 0x0000000402007981 */ /* 0x000ee4000c1e1900 */
[----:B--2---:R-:W-:-:S06]  /*00f0*/  IMAD.WIDE R4, R9, 0x4, R4 ;  /* 0x0000000409047825 */ /* 0x004fcc00078e0204 */
[----:B------:R-:W3:Y:S02]  /*0100*/  LDG.E.EL R5, desc[UR4][R4.64] ;  /* 0x0000000404057981 */ /* 0x000ee4000c2e1900 */
[----:B---3--:R-:W-:-:S05]  /*0110*/  FADD R7, R0, R5 ;  /* 0x0000000500077221 */ /* 0x008fca0000000000 */
[----:B------:R-:W-:Y:S01]  /*0120*/  STG.E desc[UR4][R2.64], R7 ;  /* 0x0000000702007986 */ /* 0x000fe2000c101904 */
[----:B------:R-:W-:Y:S05]  /*0130*/  EXIT ;  /* 0x000000000000794d */ /* 0x000fea0003800000 */
.L_x_0:
[----:B------:R-:W-:-:S00]  /*0140*/  BRA `(.L_x_0) ;  /* 0xfffffffc00fc7947 */ /* 0x000fc0000383ffff */
[----:B------:R-:W-:-:S00]  /*0150*/  NOP ;  /* 0x0000000000007918 */ /* 0x000fc00000000000 */
        /* <DEDUP_REMOVED lines=10> */
.L_x_1:


//--------------------- .nv.constant0.triton_poi_fused_convolution_2 --------------------------
	.section	.nv.constant0.triton_poi_fused_convolution_2,"a",@progbits
	.sectionflags	@""
	.align	4
.nv.constant0.triton_poi_fused_convolution_2:
	.zero		548
